	.headerflags	@"EF_CUDA_TEXMODE_UNIFIED EF_CUDA_64BIT_ADDRESS EF_CUDA_ACCELERATORS EF_CUDA_SM90 EF_CUDA_VIRTUAL_SM(EF_CUDA_SM90)"
	.elftype	@"ET_EXEC"


//--------------------- .nv.info                  --------------------------
	.section	.nv.info,"",@"SHT_CUDA_INFO"
	.align	4


	//----- nvinfo : EIATTR_REGCOUNT
	.align		4
        /*0000*/ 	.byte	0x04, 0x2f
        /*0002*/ 	.short	(.L_1 - .L_0)
	.align		4
.L_0:
        /*0004*/ 	.word	index@(triton_red_fused__to_copy_add_div_mul_pow_sum_12)
        /*0008*/ 	.word	0x00000020


	//----- nvinfo : EIATTR_MIN_STACK_SIZE
	.align		4
.L_1:
        /*000c*/ 	.byte	0x04, 0x12
        /*000e*/ 	.short	(.L_3 - .L_2)
	.align		4
.L_2:
        /*0010*/ 	.word	index@(triton_red_fused__to_copy_add_div_mul_pow_sum_12)
        /*0014*/ 	.word	0x00000000


	//----- nvinfo : EIATTR_FRAME_SIZE
	.align		4
.L_3:
        /*0018*/ 	.byte	0x04, 0x11
        /*001a*/ 	.short	(.L_5 - .L_4)
	.align		4
.L_4:
        /*001c*/ 	.word	index@(triton_red_fused__to_copy_add_div_mul_pow_sum_12)
        /*0020*/ 	.word	0x00000000


	//----- nvinfo : EIATTR_MIN_STACK_SIZE
	.align		4
.L_5:
        /*0024*/ 	.byte	0x04, 0x12
        /*0026*/ 	.short	(.L_7 - .L_6)
	.align		4
.L_6:
        /*0028*/ 	.word	index@(triton_red_fused__to_copy_add_div_mul_pow_sum_12)
        /*002c*/ 	.word	0x00000000
.L_7:


//--------------------- .nv.info.triton_red_fused__to_copy_add_div_mul_pow_sum_12 --------------------------
	.section	.nv.info.triton_red_fused__to_copy_add_div_mul_pow_sum_12,"",@"SHT_CUDA_INFO"
	.sectionflags	@""
	.align	4


	//----- nvinfo : EIATTR_CUDA_API_VERSION
	.align		4
        /*0000*/ 	.byte	0x04, 0x37
        /*0002*/ 	.short	(.L_9 - .L_8)
.L_8:
        /*0004*/ 	.word	0x0000007c


	//----- nvinfo : EIATTR_KPARAM_INFO
	.align		4
.L_9:
        /*0008*/ 	.byte	0x04, 0x17
        /*000a*/ 	.short	(.L_11 - .L_10)
.L_10:
        /*000c*/ 	.word	0x00000000
        /*0010*/ 	.short	0x0009
        /*0012*/ 	.short	0x0040
        /*0014*/ 	.byte	0x00, 0xf4, 0x21, 0x00


	//----- nvinfo : EIATTR_KPARAM_INFO
	.align		4
.L_11:
        /*0018*/ 	.byte	0x04, 0x17
        /*001a*/ 	.short	(.L_13 - .L_12)
.L_12:
        /*001c*/ 	.word	0x00000000
        /*0020*/ 	.short	0x0008
        /*0022*/ 	.short	0x003c
        /*0024*/ 	.byte	0x00, 0xf0, 0x11, 0x00


	//----- nvinfo : EIATTR_KPARAM_INFO
	.align		4
.L_13:
        /*0028*/ 	.byte	0x04, 0x17
        /*002a*/ 	.short	(.L_15 - .L_14)
.L_14:
        /*002c*/ 	.word	0x00000000
        /*0030*/ 	.short	0x0007
        /*0032*/ 	.short	0x0038
        /*0034*/ 	.byte	0x00, 0xf0, 0x11, 0x00


	//----- nvinfo : EIATTR_KPARAM_INFO
	.align		4
.L_15:
        /*0038*/ 	.byte	0x04, 0x17
        /*003a*/ 	.short	(.L_17 - .L_16)
.L_16:
        /*003c*/ 	.word	0x00000000
        /*0040*/ 	.short	0x0006
        /*0042*/ 	.short	0x0030
        /*0044*/ 	.byte	0x00, 0xf4, 0x21, 0x00


	//----- nvinfo : EIATTR_KPARAM_INFO
	.align		4
.L_17:
        /*0048*/ 	.byte	0x04, 0x17
        /*004a*/ 	.short	(.L_19 - .L_18)
.L_18:
        /*004c*/ 	.word	0x00000000
        /*0050*/ 	.short	0x0005
        /*0052*/ 	.short	0x0028
        /*0054*/ 	.byte	0x00, 0xf4, 0x21, 0x00


	//----- nvinfo : EIATTR_KPARAM_INFO
	.align		4
.L_19:
        /*0058*/ 	.byte	0x04, 0x17
        /*005a*/ 	.short	(.L_21 - .L_20)
.L_20:
        /*005c*/ 	.word	0x00000000
        /*0060*/ 	.short	0x0004
        /*0062*/ 	.short	0x0020
        /*0064*/ 	.byte	0x00, 0xf4, 0x21, 0x00


	//----- nvinfo : EIATTR_KPARAM_INFO
	.align		4
.L_21:
        /*0068*/ 	.byte	0x04, 0x17
        /*006a*/ 	.short	(.L_23 - .L_22)
.L_22:
        /*006c*/ 	.word	0x00000000
        /*0070*/ 	.short	0x0003
        /*0072*/ 	.short	0x0018
        /*0074*/ 	.byte	0x00, 0xf4, 0x21, 0x00


	//----- nvinfo : EIATTR_KPARAM_INFO
	.align		4
.L_23:
        /*0078*/ 	.byte	0x04, 0x17
        /*007a*/ 	.short	(.L_25 - .L_24)
.L_24:
        /*007c*/ 	.word	0x00000000
        /*0080*/ 	.short	0x0002
        /*0082*/ 	.short	0x0010
        /*0084*/ 	.byte	0x00, 0xf4, 0x21, 0x00


	//----- nvinfo : EIATTR_KPARAM_INFO
	.align		4
.L_25:
        /*0088*/ 	.byte	0x04, 0x17
        /*008a*/ 	.short	(.L_27 - .L_26)
.L_26:
        /*008c*/ 	.word	0x00000000
        /*0090*/ 	.short	0x0001
        /*0092*/ 	.short	0x0008
        /*0094*/ 	.byte	0x00, 0xf4, 0x21, 0x00


	//----- nvinfo : EIATTR_KPARAM_INFO
	.align		4
.L_27:
        /*0098*/ 	.byte	0x04, 0x17
        /*009a*/ 	.short	(.L_29 - .L_28)
.L_28:
        /*009c*/ 	.word	0x00000000
        /*00a0*/ 	.short	0x0000
        /*00a2*/ 	.short	0x0000
        /*00a4*/ 	.byte	0x00, 0xf4, 0x21, 0x00


	//----- nvinfo : EIATTR_SPARSE_MMA_MASK
	.align		4
.L_29:
        /*00a8*/ 	.byte	0x03, 0x50
        /*00aa*/ 	.short	0x0000


	//----- nvinfo : EIATTR_MAXREG_COUNT
	.align		4
        /*00ac*/ 	.byte	0x03, 0x1b
        /*00ae*/ 	.short	0x00ff


	//----- nvinfo : EIATTR_COOP_GROUP_MASK_REGIDS
	.align		4
        /*00b0*/ 	.byte	0x04, 0x29
        /*00b2*/ 	.short	(.L_31 - .L_30)


	//   ....[0]....
.L_30:
        /*00b4*/ 	.word	0xffffffff


	//   ....[1]....
        /*00b8*/ 	.word	0xffffffff


	//   ....[2]....
        /*00bc*/ 	.word	0xffffffff


	//----- nvinfo : EIATTR_COOP_GROUP_INSTR_OFFSETS
	.align		4
.L_31:
        /*00c0*/ 	.byte	0x04, 0x28
        /*00c2*/ 	.short	(.L_33 - .L_32)


	//   ....[0]....
.L_32:
        /*00c4*/ 	.word	0x00001110


	//   ....[1]....
        /*00c8*/ 	.word	0x000011c0


	//   ....[2]....
        /*00cc*/ 	.word	0x00001230


	//----- nvinfo : EIATTR_EXIT_INSTR_OFFSETS
	.align		4
.L_33:
        /*00d0*/ 	.byte	0x04, 0x1c
        /*00d2*/ 	.short	(.L_35 - .L_34)


	//   ....[0]....
.L_34:
        /*00d4*/ 	.word	0x00001530


	//----- nvinfo : EIATTR_REQNTID
	.align		4
.L_35:
        /*00d8*/ 	.byte	0x04, 0x10
        /*00da*/ 	.short	(.L_37 - .L_36)
.L_36:
        /*00dc*/ 	.word	0x00000040
        /*00e0*/ 	.word	0x00000001
        /*00e4*/ 	.word	0x00000001


	//----- nvinfo : EIATTR_CRS_STACK_SIZE
	.align		4
.L_37:
        /*00e8*/ 	.byte	0x04, 0x1e
        /*00ea*/ 	.short	(.L_39 - .L_38)
.L_38:
        /*00ec*/ 	.word	0x00000000


	//----- nvinfo : EIATTR_CBANK_PARAM_SIZE
	.align		4
.L_39:
        /*00f0*/ 	.byte	0x03, 0x19
        /*00f2*/ 	.short	0x0048


	//----- nvinfo : EIATTR_PARAM_CBANK
	.align		4
        /*00f4*/ 	.byte	0x04, 0x0a
        /*00f6*/ 	.short	(.L_41 - .L_40)
	.align		4
.L_40:
        /*00f8*/ 	.word	index@(.nv.constant0.triton_red_fused__to_copy_add_div_mul_pow_sum_12)
        /*00fc*/ 	.short	0x0210
        /*00fe*/ 	.short	0x0048


	//----- nvinfo : EIATTR_SW_WAR
	.align		4
.L_41:
        /*0100*/ 	.byte	0x04, 0x36
        /*0102*/ 	.short	(.L_43 - .L_42)
.L_42:
        /*0104*/ 	.word	0x00000008
.L_43:


//--------------------- .nv.callgraph             --------------------------
	.section	.nv.callgraph,"",@"SHT_CUDA_CALLGRAPH"
	.align	4
	.sectionentsize	8
	.align		4
        /*0000*/ 	.word	0x00000000
	.align		4
        /*0004*/ 	.word	0xffffffff
	.align		4
        /*0008*/ 	.word	0x00000000
	.align		4
        /*000c*/ 	.word	0xfffffffe
	.align		4
        /*0010*/ 	.word	0x00000000
	.align		4
        /*0014*/ 	.word	0xfffffffd
	.align		4
        /*0018*/ 	.word	0x00000000
	.align		4
        /*001c*/ 	.word	0xfffffffc


//--------------------- .text.triton_red_fused__to_copy_add_div_mul_pow_sum_12 --------------------------
	.section	.text.triton_red_fused__to_copy_add_div_mul_pow_sum_12,"ax",@progbits
	.align	128
        .global         triton_red_fused__to_copy_add_div_mul_pow_sum_12
        .type           triton_red_fused__to_copy_add_div_mul_pow_sum_12,@function
        .size           triton_red_fused__to_copy_add_div_mul_pow_sum_12,(.L_x_5 - triton_red_fused__to_copy_add_div_mul_pow_sum_12)
        .other          triton_red_fused__to_copy_add_div_mul_pow_sum_12,@"STO_CUDA_ENTRY STV_DEFAULT"
triton_red_fused__to_copy_add_div_mul_pow_sum_12:
.text.triton_red_fused__to_copy_add_div_mul_pow_sum_12:
[----:B------:R-:W0:Y:S02]  /*0000*/  LDC R1, c[0x0][0x28] ;  /* 0x00000a00ff017b82 */ /* 0x000e240000000800 */
[----:B------:R-:W1:Y:S01]  /*0010*/  S2R R13, SR_TID.X ;  /* 0x00000000000d7919 */ /* 0x000e620000002100 */
[----:B------:R-:W2:Y:S01]  /*0020*/  S2UR UR4, SR_CTAID.X ;  /* 0x00000000000479c3 */ /* 0x000ea20000002500 */
[----:B------:R-:W-:Y:S01]  /*0030*/  ULDC UR6, c[0x0][0x248] ;  /* 0x0000920000067ab9 */ /* 0x000fe20000000800 */
[----:B------:R-:W-:Y:S01]  /*0040*/  BSSY B0, `(.L_x_0) ;  /* 0x000010a000007945 */ /* 0x000fe20003800000 */
[----:B--2---:R-:W-:Y:S01]  /*0050*/  USHF.L.U32 UR4, UR4, 0x2, URZ ;  /* 0x0000000204047899 */ /* 0x004fe2000800063f */
[----:B-1----:R-:W-:Y:S02]  /*0060*/  SHF.R.U32.HI R12, RZ, 0x3, R13 ;  /* 0x00000003ff0c7819 */ /* 0x002fe4000001160d */
[----:B------:R-:W-:Y:S02]  /*0070*/  LOP3.LUT R3, R13, 0x7, RZ, 0xc0, !PT ;  /* 0x000000070d037812 */ /* 0x000fe400078ec0ff */
[----:B------:R-:W-:Y:S02]  /*0080*/  SGXT.U32 R12, R12, 0x2 ;  /* 0x000000020c0c781a */ /* 0x000fe40000000000 */
[----:B------:R-:W-:-:S02]  /*0090*/  SHF.L.U32 R25, R3, 0x1, RZ ;  /* 0x0000000103197819 */ /* 0x000fc400000006ff */
[----:B------:R-:W-:Y:S01]  /*00a0*/  LOP3.LUT R12, R12, UR4, RZ, 0xfc, !PT ;  /* 0x000000040c0c7c12 */ /* 0x000fe2000f8efcff */
[----:B------:R-:W-:-:S03]  /*00b0*/  ULDC.64 UR4, c[0x0][0x208] ;  /* 0x0000820000047ab9 */ /* 0x000fc60000000a00 */
[C---:B------:R-:W-:Y:S02]  /*00c0*/  ISETP.GE.AND P1, PT, R12.reuse, UR6, PT ;  /* 0x000000060c007c0c */ /* 0x040fe4000bf26270 */
[----:B------:R-:W-:-:S11]  /*00d0*/  LEA R20, R12, R3, 0xc ;  /* 0x000000030c147211 */ /* 0x000fd600078e60ff */
[----:B------:R-:W-:Y:S01]  /*00e0*/  @P1 MOV R18, RZ ;  /* 0x000000ff00121202 */ /* 0x000fe20000000f00 */
[----:B------:R-:W-:Y:S06]  /*00f0*/  @P1 BRA `(.L_x_1) ;  /* 0x0000000c00f81947 */ /* 0x000fec0003800000 */
[----:B------:R-:W1:Y:S01]  /*0100*/  LDC.64 R6, c[0x0][0x220] ;  /* 0x00008800ff067b82 */ /* 0x000e620000000a00 */
[----:B------:R-:W-:Y:S01]  /*0110*/  IADD3 R27, R20, 0x8, RZ ;  /* 0x00000008141b7810 */ /* 0x000fe20007ffe0ff */
[----:B------:R-:W-:-:S06]  /*0120*/  ULDC.64 UR8, c[0x0][0x228] ;  /* 0x00008a0000087ab9 */ /* 0x000fcc0000000a00 */
[----:B------:R-:W2:Y:S08]  /*0130*/  LDC.64 R8, c[0x0][0x218] ;  /* 0x00008600ff087b82 */ /* 0x000eb00000000a00 */
[----:B------:R-:W3:Y:S08]  /*0140*/  LDC.64 R4, c[0x0][0x230] ;  /* 0x00008c00ff047b82 */ /* 0x000ef00000000a00 */
[----:B------:R-:W4:Y:S01]  /*0150*/  LDC.64 R2, c[0x0][0x238] ;  /* 0x00008e00ff027b82 */ /* 0x000f220000000a00 */
[----:B-1----:R-:W-:Y:S01]  /*0160*/  IMAD.WIDE R22, R20, 0x2, R6 ;  /* 0x0000000214167825 */ /* 0x002fe200078e0206 */
[----:B------:R-:W-:-:S03]  /*0170*/  IADD3 R10, P0, R25, UR8, RZ ;  /* 0x00000008190a7c10 */ /* 0x000fc6000ff1e0ff */
[C---:B------:R-:W-:Y:S01]  /*0180*/  IMAD.WIDE R14, R27.reuse, 0x2, R6 ;  /* 0x000000021b0e7825 */ /* 0x040fe200078e0206 */
[----:B------:R4:W5:Y:S03]  /*0190*/  LDG.E.EL.U16 R24, desc[UR4][R22.64] ;  /* 0x0000000416187981 */ /* 0x000966000c2e1500 */
[----:B--2---:R-:W-:-:S04]  /*01a0*/  IMAD.WIDE R18, R27, 0x2, R8 ;  /* 0x000000021b127825 */ /* 0x004fc800078e0208 */
[C---:B------:R-:W-:Y:S01]  /*01b0*/  IMAD.WIDE R28, R20.reuse, 0x2, R8 ;  /* 0x00000002141c7825 */ /* 0x040fe200078e0208 */
[----:B------:R1:W2:Y:S01]  /*01c0*/  LDG.E.EL.U16 R0, desc[UR4][R18.64] ;  /* 0x0000000412007981 */ /* 0x0002a2000c2e1500 */
[----:B------:R-:W-:Y:S02]  /*01d0*/  IADD3.X R11, RZ, UR9, RZ, P0, !PT ;  /* 0x00000009ff0b7c10 */ /* 0x000fe400087fe4ff */
[C---:B---3--:R-:W-:Y:S01]  /*01e0*/  IMAD.WIDE R16, R20.reuse, 0x2, R4 ;  /* 0x0000000214107825 */ /* 0x048fe200078e0204 */
[----:B------:R-:W3:Y:S04]  /*01f0*/  LDG.E.EL.U16 R14, desc[UR4][R14.64] ;  /* 0x000000040e0e7981 */ /* 0x000ee8000c2e1500 */
[----:B------:R-:W3:Y:S01]  /*0200*/  LDG.E.EL.U16 R21, desc[UR4][R28.64] ;  /* 0x000000041c157981 */ /* 0x000ee2000c2e1500 */
[----:B----4-:R-:W-:-:S03]  /*0210*/  IMAD.WIDE R22, R20, 0x2, R2 ;  /* 0x0000000214167825 */ /* 0x010fc600078e0202 */
[----:B------:R-:W4:Y:S01]  /*0220*/  LDG.E.EL.U16 R16, desc[UR4][R16.64] ;  /* 0x0000000410107981 */ /* 0x000f22000c2e1500 */
[----:B-1----:R-:W-:-:S03]  /*0230*/  IMAD.WIDE R18, R27, 0x2, R4 ;  /* 0x000000021b127825 */ /* 0x002fc600078e0204 */
[----:B------:R-:W4:Y:S01]  /*0240*/  LDG.E.EL.U16 R22, desc[UR4][R22.64] ;  /* 0x0000000416167981 */ /* 0x000f22000c2e1500 */
[----:B------:R-:W-:-:S03]  /*0250*/  IMAD.WIDE R26, R27, 0x2, R2 ;  /* 0x000000021b1a7825 */ /* 0x000fc600078e0202 */
[----:B0-----:R-:W4:Y:S04]  /*0260*/  LDG.E.EL.U16 R29, desc[UR4][R10.64] ;  /* 0x000000040a1d7981 */ /* 0x001f28000c2e1500 */
[----:B------:R-:W4:Y:S04]  /*0270*/  LDG.E.EL.U16 R18, desc[UR4][R18.64] ;  /* 0x0000000412127981 */ /* 0x000f28000c2e1500 */
[----:B------:R0:W4:Y:S04]  /*0280*/  LDG.E.EL.U16 R28, desc[UR4][R10.64+0x10] ;  /* 0x000010040a1c7981 */ /* 0x000128000c2e1500 */
[----:B------:R-:W4:Y:S01]  /*0290*/  LDG.E.EL.U16 R26, desc[UR4][R26.64] ;  /* 0x000000041a1a7981 */ /* 0x000f22000c2e1500 */
[----:B0-----:R-:W-:-:S04]  /*02a0*/  IADD3 R10, P0, R10, 0x20, RZ ;  /* 0x000000200a0a7810 */ /* 0x001fc80007f1e0ff */
[----:B------:R-:W-:Y:S01]  /*02b0*/  IADD3.X R11, RZ, R11, RZ, P0, !PT ;  /* 0x0000000bff0b7210 */ /* 0x000fe200007fe4ff */
[----:B-----5:R-:W-:Y:S02]  /*02c0*/  HADD2.F32 R24, -RZ, R24.H0_H0 ;  /* 0x20000018ff187230 */ /* 0x020fe40000004100 */
[----:B--2---:R-:W-:Y:S02]  /*02d0*/  HADD2.F32 R15, -RZ, R0.H0_H0 ;  /* 0x20000000ff0f7230 */ /* 0x004fe40000004100 */
[----:B---3--:R-:W-:Y:S02]  /*02e0*/  HADD2.F32 R14, -RZ, R14.H0_H0 ;  /* 0x2000000eff0e7230 */ /* 0x008fe40000004100 */
[----:B------:R-:W-:-:S03]  /*02f0*/  HADD2.F32 R21, -RZ, R21.H0_H0 ;  /* 0x20000015ff157230 */ /* 0x000fc60000004100 */
[----:B------:R-:W-:Y:S01]  /*0300*/  FADD R14, R15, R14 ;  /* 0x0000000e0f0e7221 */ /* 0x000fe20000000000 */
[----:B----4-:R-:W-:Y:S02]  /*0310*/  HADD2.F32 R16, -RZ, R16.H0_H0 ;  /* 0x20000010ff107230 */ /* 0x010fe40000004100 */
[----:B------:R-:W-:Y:S01]  /*0320*/  FADD R0, R21, R24 ;  /* 0x0000001815007221 */ /* 0x000fe20000000000 */
[----:B------:R-:W-:Y:S02]  /*0330*/  HADD2.F32 R15, -RZ, R22.H0_H0 ;  /* 0x20000016ff0f7230 */ /* 0x000fe40000004100 */
[----:B------:R-:W-:Y:S02]  /*0340*/  HADD2.F32 R29, -RZ, R29.H0_H0 ;  /* 0x2000001dff1d7230 */ /* 0x000fe40000004100 */
[----:B------:R-:W-:-:S03]  /*0350*/  HADD2.F32 R18, -RZ, R18.H0_H0 ;  /* 0x20000012ff127230 */ /* 0x000fc60000004100 */
[----:B------:R-:W-:Y:S01]  /*0360*/  FMUL R29, R29, R0 ;  /* 0x000000001d1d7220 */ /* 0x000fe20000400000 */
[----:B------:R-:W-:Y:S01]  /*0370*/  FADD R0, R16, R15 ;  /* 0x0000000f10007221 */ /* 0x000fe20000000000 */
[----:B------:R-:W-:Y:S02]  /*0380*/  HADD2.F32 R17, -RZ, R28.H0_H0 ;  /* 0x2000001cff117230 */ /* 0x000fe40000004100 */
[----:B------:R-:W-:-:S03]  /*0390*/  HADD2.F32 R19, -RZ, R26.H0_H0 ;  /* 0x2000001aff137230 */ /* 0x000fc60000004100 */
[----:B------:R-:W-:Y:S01]  /*03a0*/  FMUL R14, R17, R14 ;  /* 0x0000000e110e7220 */ /* 0x000fe20000400000 */
[----:B------:R-:W-:Y:S01]  /*03b0*/  FFMA R29, R0, R29, RZ ;  /* 0x0000001d001d7223 */ /* 0x000fe200000000ff */
[----:B------:R-:W-:Y:S01]  /*03c0*/  FADD R18, R18, R19 ;  /* 0x0000001312127221 */ /* 0x000fe20000000000 */
[----:B------:R-:W-:-:S03]  /*03d0*/  HFMA2.MMA R0, -RZ, RZ, 0, 4.76837158203125e-07 ;  /* 0x00000008ff007435 */ /* 0x000fc600000001ff */
[----:B------:R-:W-:Y:S01]  /*03e0*/  FFMA R18, R18, R14, R29 ;  /* 0x0000000e12127223 */ /* 0x000fe2000000001d */
[----:B------:R-:W-:-:S07]  /*03f0*/  MOV R29, RZ ;  /* 0x000000ff001d7202 */ /* 0x000fce0000000f00 */
.L_x_2:
[----:B------:R-:W-:Y:S01]  /*0400*/  IADD3 R17, R0, 0x8, RZ ;  /* 0x0000000800117810 */ /* 0x000fe20007ffe0ff */
[----:B------:R-:W2:Y:S03]  /*0410*/  LDG.E.EL.U16 R19, desc[UR4][R10.64] ;  /* 0x000000040a137981 */ /* 0x000ea6000c2e1500 */
[----:B------:R-:W-:-:S05]  /*0420*/  LOP3.LUT R17, R20, R17, RZ, 0xfc, !PT ;  /* 0x0000001114117212 */ /* 0x000fca00078efcff */
[----:B------:R-:W-:-:S04]  /*0430*/  IMAD.WIDE R26, R17, 0x2, R8 ;  /* 0x00000002111a7825 */ /* 0x000fc800078e0208 */
[C---:B------:R-:W-:Y:S02]  /*0440*/  IMAD.WIDE R22, R17.reuse, 0x2, R6 ;  /* 0x0000000211167825 */ /* 0x040fe400078e0206 */
[----:B------:R-:W3:Y:S02]  /*0450*/  LDG.E.EL.U16 R26, desc[UR4][R26.64] ;  /* 0x000000041a1a7981 */ /* 0x000ee4000c2e1500 */
[C---:B------:R-:W-:Y:S02]  /*0460*/  IMAD.WIDE R14, R17.reuse, 0x2, R4 ;  /* 0x00000002110e7825 */ /* 0x040fe400078e0204 */
[----:B------:R-:W4:Y:S02]  /*0470*/  LDG.E.EL.U16 R22, desc[UR4][R22.64] ;  /* 0x0000000416167981 */ /* 0x000f24000c2e1500 */
[----:B------:R-:W-:Y:S02]  /*0480*/  IMAD.WIDE R16, R17, 0x2, R2 ;  /* 0x0000000211107825 */ /* 0x000fe400078e0202 */
[----:B------:R2:W5:Y:S04]  /*0490*/  LDG.E.EL.U16 R14, desc[UR4][R14.64] ;  /* 0x000000040e0e7981 */ /* 0x000568000c2e1500 */
[----:B------:R-:W5:Y:S01]  /*04a0*/  LDG.E.EL.U16 R16, desc[UR4][R16.64] ;  /* 0x0000000410107981 */ /* 0x000f62000c2e1500 */
[----:B------:R-:W-:-:S04]  /*04b0*/  IADD3 R21, R0, 0x10, RZ ;  /* 0x0000001000157810 */ /* 0x000fc80007ffe0ff */
[----:B------:R-:W-:Y:S01]  /*04c0*/  LOP3.LUT R21, R20, R21, RZ, 0xfc, !PT ;  /* 0x0000001514157212 */ /* 0x000fe200078efcff */
[----:B--2---:R-:W-:Y:S02]  /*04d0*/  HADD2.F32 R15, -RZ, R19.H0_H0 ;  /* 0x20000013ff0f7230 */ /* 0x004fe40000004100 */
[----:B---3--:R-:W-:Y:S02]  /*04e0*/  HADD2.F32 R28, -RZ, R26.H0_H0 ;  /* 0x2000001aff1c7230 */ /* 0x008fe40000004100 */
[----:B----4-:R-:W-:Y:S02]  /*04f0*/  HADD2.F32 R24, -RZ, R22.H0_H0 ;  /* 0x20000016ff187230 */ /* 0x010fe40000004100 */
[----:B------:R-:W-:-:S04]  /*0500*/  IMAD.WIDE R26, R21, 0x2, R8 ;  /* 0x00000002151a7825 */ /* 0x000fc800078e0208 */
[----:B------:R-:W-:Y:S01]  /*0510*/  FADD R28, R28, R24 ;  /* 0x000000181c1c7221 */ /* 0x000fe20000000000 */
[----:B-----5:R-:W-:Y:S02]  /*0520*/  HADD2.F32 R19, -RZ, R14.H0_H0 ;  /* 0x2000000eff137230 */ /* 0x020fe40000004100 */
[----:B------:R-:W-:Y:S02]  /*0530*/  HADD2.F32 R16, -RZ, R16.H0_H0 ;  /* 0x20000010ff107230 */ /* 0x000fe40000004100 */
[----:B------:R-:W-:-:S04]  /*0540*/  IMAD.WIDE R22, R21, 0x2, R6 ;  /* 0x0000000215167825 */ /* 0x000fc800078e0206 */
[----:B------:R-:W-:Y:S01]  /*0550*/  FMUL R28, R15, R28 ;  /* 0x0000001c0f1c7220 */ /* 0x000fe20000400000 */
[----:B------:R-:W2:Y:S01]  /*0560*/  LDG.E.EL.U16 R26, desc[UR4][R26.64] ;  /* 0x000000041a1a7981 */ /* 0x000ea2000c2e1500 */
[----:B------:R-:W-:Y:S01]  /*0570*/  FADD R19, R19, R16 ;  /* 0x0000001013137221 */ /* 0x000fe20000000000 */
[C---:B------:R-:W-:Y:S02]  /*0580*/  IMAD.WIDE R16, R21.reuse, 0x2, R4 ;  /* 0x0000000215107825 */ /* 0x040fe400078e0204 */
[----:B------:R0:W3:Y:S02]  /*0590*/  LDG.E.EL.U16 R24, desc[UR4][R22.64] ;  /* 0x0000000416187981 */ /* 0x0000e4000c2e1500 */
[----:B------:R-:W-:Y:S02]  /*05a0*/  IMAD.WIDE R14, R21, 0x2, R2 ;  /* 0x00000002150e7825 */ /* 0x000fe400078e0202 */
[----:B------:R-:W4:Y:S04]  /*05b0*/  LDG.E.EL.U16 R16, desc[UR4][R16.64] ;  /* 0x0000000410107981 */ /* 0x000f28000c2e1500 */
[----:B------:R-:W5:Y:S01]  /*05c0*/  LDG.E.EL.U16 R14, desc[UR4][R14.64] ;  /* 0x000000040e0e7981 */ /* 0x000f62000c2e1500 */
[----:B0-----:R-:W-:-:S03]  /*05d0*/  IADD3 R23, R0, 0x18, RZ ;  /* 0x0000001800177810 */ /* 0x001fc60007ffe0ff */
[----:B------:R-:W5:Y:S01]  /*05e0*/  LDG.E.EL.U16 R27, desc[UR4][R10.64+0x10] ;  /* 0x000010040a1b7981 */ /* 0x000f62000c2e1500 */
[----:B------:R-:W-:Y:S01]  /*05f0*/  LOP3.LUT R21, R20, R23, RZ, 0xfc, !PT ;  /* 0x0000001714157212 */ /* 0x000fe200078efcff */
[----:B------:R-:W-:-:S04]  /*0600*/  FFMA R28, R19, R28, R18 ;  /* 0x0000001c131c7223 */ /* 0x000fc80000000012 */
[----:B------:R-:W-:-:S04]  /*0610*/  IMAD.WIDE R18, R21, 0x2, R8 ;  /* 0x0000000215127825 */ /* 0x000fc800078e0208 */
[----:B------:R-:W-:Y:S02]  /*0620*/  IMAD.WIDE R22, R21, 0x2, R6 ;  /* 0x0000000215167825 */ /* 0x000fe400078e0206 */
[----:B------:R-:W5:Y:S04]  /*0630*/  LDG.E.EL.U16 R18, desc[UR4][R18.64] ;  /* 0x0000000412127981 */ /* 0x000f68000c2e1500 */
[----:B------:R-:W5:Y:S01]  /*0640*/  LDG.E.EL.U16 R22, desc[UR4][R22.64] ;  /* 0x0000000416167981 */ /* 0x000f62000c2e1500 */
[----:B--2---:R-:W-:Y:S02]  /*0650*/  HADD2.F32 R26, -RZ, R26.H0_H0 ;  /* 0x2000001aff1a7230 */ /* 0x004fe40000004100 */
[----:B---3--:R-:W-:Y:S02]  /*0660*/  HADD2.F32 R24, -RZ, R24.H0_H0 ;  /* 0x20000018ff187230 */ /* 0x008fe40000004100 */
[----:B----4-:R-:W-:-:S03]  /*0670*/  HADD2.F32 R16, -RZ, R16.H0_H0 ;  /* 0x20000010ff107230 */ /* 0x010fc60000004100 */
[----:B------:R-:W-:Y:S01]  /*0680*/  FADD R24, R26, R24 ;  /* 0x000000181a187221 */ /* 0x000fe20000000000 */
[----:B-----5:R-:W-:Y:S02]  /*0690*/  HADD2.F32 R15, -RZ, R14.H0_H0 ;  /* 0x2000000eff0f7230 */ /* 0x020fe40000004100 */
[----:B------:R-:W-:-:S03]  /*06a0*/  HADD2.F32 R27, -RZ, R27.H0_H0 ;  /* 0x2000001bff1b7230 */ /* 0x000fc60000004100 */
[----:B------:R-:W-:Y:S01]  /*06b0*/  FADD R15, R16, R15 ;  /* 0x0000000f100f7221 */ /* 0x000fe20000000000 */
[----:B------:R-:W-:-:S04]  /*06c0*/  IMAD.WIDE R16, R21, 0x2, R2 ;  /* 0x0000000215107825 */ /* 0x000fc800078e0202 */
[----:B------:R-:W-:Y:S01]  /*06d0*/  FMUL R24, R27, R24 ;  /* 0x000000181b187220 */ /* 0x000fe20000400000 */
[----:B------:R-:W-:Y:S01]  /*06e0*/  IADD3 R27, R0, 0x20, RZ ;  /* 0x00000020001b7810 */ /* 0x000fe20007ffe0ff */
[----:B------:R-:W2:Y:S02]  /*06f0*/  LDG.E.EL.U16 R16, desc[UR4][R16.64] ;  /* 0x0000000410107981 */ /* 0x000ea4000c2e1500 */
[----:B------:R-:W-:Y:S01]  /*0700*/  FFMA R24, R15, R24, R28 ;  /* 0x000000180f187223 */ /* 0x000fe2000000001c */
[----:B------:R-:W-:Y:S01]  /*0710*/  IMAD.WIDE R14, R21, 0x2, R4 ;  /* 0x00000002150e7825 */ /* 0x000fe200078e0204 */
[----:B------:R-:W-:-:S03]  /*0720*/  LOP3.LUT R27, R20, R27, RZ, 0xfc, !PT ;  /* 0x0000001b141b7212 */ /* 0x000fc600078efcff */
[----:B------:R-:W-:Y:S01]  /*0730*/  HADD2.F32 R28, -RZ, R18.H0_H0 ;  /* 0x20000012ff1c7230 */ /* 0x000fe20000004100 */
[----:B------:R0:W3:Y:S01]  /*0740*/  LDG.E.EL.U16 R21, desc[UR4][R14.64] ;  /* 0x000000040e157981 */ /* 0x0000e2000c2e1500 */
[----:B------:R-:W-:-:S03]  /*0750*/  HADD2.F32 R23, -RZ, R22.H0_H0 ;  /* 0x20000016ff177230 */ /* 0x000fc60000004100 */
[----:B------:R-:W4:Y:S01]  /*0760*/  LDG.E.EL.U16 R17, desc[UR4][R10.64+0x20] ;  /* 0x000020040a117981 */ /* 0x000f22000c2e1500 */
[----:B------:R-:W-:-:S04]  /*0770*/  IMAD.WIDE R18, R27, 0x2, R8 ;  /* 0x000000021b127825 */ /* 0x000fc800078e0208 */
[----:B------:R-:W-:Y:S01]  /*0780*/  FADD R28, R28, R23 ;  /* 0x000000171c1c7221 */ /* 0x000fe20000000000 */
[C---:B------:R-:W-:Y:S01]  /*0790*/  IMAD.WIDE R22, R27.reuse, 0x2, R6 ;  /* 0x000000021b167825 */ /* 0x040fe200078e0206 */
[----:B------:R-:W5:Y:S03]  /*07a0*/  LDG.E.EL.U16 R18, desc[UR4][R18.64] ;  /* 0x0000000412127981 */ /* 0x000f66000c2e1500 */
[C---:B0-----:R-:W-:Y:S02]  /*07b0*/  IMAD.WIDE R14, R27.reuse, 0x2, R4 ;  /* 0x000000021b0e7825 */ /* 0x041fe400078e0204 */
[----:B------:R0:W5:Y:S02]  /*07c0*/  LDG.E.EL.U16 R22, desc[UR4][R22.64] ;  /* 0x0000000416167981 */ /* 0x000164000c2e1500 */
[----:B------:R-:W-:Y:S02]  /*07d0*/  IMAD.WIDE R26, R27, 0x2, R2 ;  /* 0x000000021b1a7825 */ /* 0x000fe400078e0202 */
[----:B------:R-:W5:Y:S04]  /*07e0*/  LDG.E.EL.U16 R14, desc[UR4][R14.64] ;  /* 0x000000040e0e7981 */ /* 0x000f68000c2e1500 */
[----:B------:R1:W5:Y:S04]  /*07f0*/  LDG.E.EL.U16 R26, desc[UR4][R26.64] ;  /* 0x000000041a1a7981 */ /* 0x000368000c2e1500 */
[----:B------:R-:W5:Y:S01]  /*0800*/  LDG.E.EL.U16 R15, desc[UR4][R10.64+0x30] ;  /* 0x000030040a0f7981 */ /* 0x000f62000c2e1500 */
[----:B0-----:R-:W-:-:S04]  /*0810*/  IADD3 R23, R0, 0x28, RZ ;  /* 0x0000002800177810 */ /* 0x001fc80007ffe0ff */
[----:B------:R-:W-:Y:S02]  /*0820*/  LOP3.LUT R23, R20, R23, RZ, 0xfc, !PT ;  /* 0x0000001714177212 */ /* 0x000fe400078efcff */
[----:B-1----:R-:W-:Y:S01]  /*0830*/  IADD3 R27, R0, 0x30, RZ ;  /* 0x00000030001b7810 */ /* 0x002fe20007ffe0ff */
[----:B--2---:R-:W-:Y:S02]  /*0840*/  HADD2.F32 R16, -RZ, R16.H0_H0 ;  /* 0x20000010ff107230 */ /* 0x004fe40000004100 */
[----:B---3--:R-:W-:Y:S02]  /*0850*/  HADD2.F32 R21, -RZ, R21.H0_H0 ;  /* 0x20000015ff157230 */ /* 0x008fe40000004100 */
[----:B----4-:R-:W-:-:S03]  /*0860*/  HADD2.F32 R17, -RZ, R17.H0_H0 ;  /* 0x20000011ff117230 */ /* 0x010fc60000004100 */
[----:B------:R-:W-:Y:S02]  /*0870*/  FADD R21, R21, R16 ;  /* 0x0000001015157221 */ /* 0x000fe40000000000 */
[----:B------:R-:W-:Y:S01]  /*0880*/  FMUL R17, R17, R28 ;  /* 0x0000001c11117220 */ /* 0x000fe20000400000 */
[----:B-----5:R-:W-:-:S03]  /*0890*/  HADD2.F32 R18, -RZ, R18.H0_H0 ;  /* 0x20000012ff127230 */ /* 0x020fc60000004100 */
[----:B------:R-:W-:Y:S01]  /*08a0*/  FFMA R24, R21, R17, R24 ;  /* 0x0000001115187223 */ /* 0x000fe20000000018 */
[----:B------:R-:W-:Y:S02]  /*08b0*/  HADD2.F32 R17, -RZ, R22.H0_H0 ;  /* 0x20000016ff117230 */ /* 0x000fe40000004100 */
[----:B------:R-:W-:Y:S02]  /*08c0*/  HADD2.F32 R14, -RZ, R14.H0_H0 ;  /* 0x2000000eff0e7230 */ /* 0x000fe40000004100 */
[----:B------:R-:W-:Y:S02]  /*08d0*/  HADD2.F32 R19, -RZ, R26.H0_H0 ;  /* 0x2000001aff137230 */ /* 0x000fe40000004100 */
[----:B------:R-:W-:Y:S01]  /*08e0*/  FADD R21, R18, R17 ;  /* 0x0000001112157221 */ /* 0x000fe20000000000 */
[----:B------:R-:W-:Y:S02]  /*08f0*/  HADD2.F32 R16, -RZ, R15.H0_H0 ;  /* 0x2000000fff107230 */ /* 0x000fe40000004100 */
[----:B------:R-:W-:Y:S01]  /*0900*/  FADD R17, R14, R19 ;  /* 0x000000130e117221 */ /* 0x000fe20000000000 */
[----:B------:R-:W-:-:S04]  /*0910*/  IMAD.WIDE R18, R23, 0x2, R6 ;  /* 0x0000000217127825 */ /* 0x000fc800078e0206 */
[----:B------:R-:W-:Y:S01]  /*0920*/  FMUL R16, R16, R21 ;  /* 0x0000001510107220 */ /* 0x000fe20000400000 */
[----:B------:R-:W-:Y:S01]  /*0930*/  IMAD.WIDE R14, R23, 0x2, R8 ;  /* 0x00000002170e7825 */ /* 0x000fe200078e0208 */
[----:B------:R0:W2:Y:S03]  /*0940*/  LDG.E.EL.U16 R18, desc[UR4][R18.64] ;  /* 0x0000000412127981 */ /* 0x0000a6000c2e1500 */
[----:B------:R-:W-:Y:S01]  /*0950*/  FFMA R26, R17, R16, R24 ;  /* 0x00000010111a7223 */ /* 0x000fe20000000018 */
[----:B------:R-:W-:Y:S01]  /*0960*/  IMAD.WIDE R16, R23, 0x2, R4 ;  /* 0x0000000217107825 */ /* 0x000fe200078e0204 */
[----:B------:R1:W3:Y:S04]  /*0970*/  LDG.E.EL.U16 R21, desc[UR4][R14.64] ;  /* 0x000000040e157981 */ /* 0x0002e8000c2e1500 */
[----:B------:R-:W4:Y:S01]  /*0980*/  LDG.E.EL.U16 R24, desc[UR4][R10.64+0x40] ;  /* 0x000040040a187981 */ /* 0x000f22000c2e1500 */
[----:B0-----:R-:W-:-:S03]  /*0990*/  LOP3.LUT R19, R20, R27, RZ, 0xfc, !PT ;  /* 0x0000001b14137212 */ /* 0x001fc600078efcff */
[----:B------:R-:W5:Y:S01]  /*09a0*/  LDG.E.EL.U16 R16, desc[UR4][R16.64] ;  /* 0x0000000410107981 */ /* 0x000f62000c2e1500 */
[----:B-1----:R-:W-:-:S04]  /*09b0*/  IMAD.WIDE R14, R23, 0x2, R2 ;  /* 0x00000002170e7825 */ /* 0x002fc800078e0202 */
[C---:B------:R-:W-:Y:S01]  /*09c0*/  IMAD.WIDE R22, R19.reuse, 0x2, R8 ;  /* 0x0000000213167825 */ /* 0x040fe200078e0208 */
[----:B------:R0:W5:Y:S05]  /*09d0*/  LDG.E.EL.U16 R28, desc[UR4][R14.64] ;  /* 0x000000040e1c7981 */ /* 0x00016a000c2e1500 */
[----:B------:R-:W5:Y:S01]  /*09e0*/  LDG.E.EL.U16 R22, desc[UR4][R22.64] ;  /* 0x0000000416167981 */ /* 0x000f62000c2e1500 */
[----:B0-----:R-:W-:-:S05]  /*09f0*/  IMAD.WIDE R14, R19, 0x2, R6 ;  /* 0x00000002130e7825 */ /* 0x001fca00078e0206 */
[----:B------:R0:W5:Y:S02]  /*0a00*/  LDG.E.EL.U16 R27, desc[UR4][R14.64] ;  /* 0x000000040e1b7981 */ /* 0x000164000c2e1500 */
[----:B0-----:R-:W-:-:S04]  /*0a10*/  IMAD.WIDE R14, R19, 0x2, R2 ;  /* 0x00000002130e7825 */ /* 0x001fc800078e0202 */
[----:B--2---:R-:W-:Y:S02]  /*0a20*/  HADD2.F32 R18, -RZ, R18.H0_H0 ;  /* 0x20000012ff127230 */ /* 0x004fe40000004100 */
[----:B---3--:R-:W-:Y:S02]  /*0a30*/  HADD2.F32 R21, -RZ, R21.H0_H0 ;  /* 0x20000015ff157230 */ /* 0x008fe40000004100 */
[----:B----4-:R-:W-:-:S03]  /*0a40*/  HADD2.F32 R24, -RZ, R24.H0_H0 ;  /* 0x20000018ff187230 */ /* 0x010fc60000004100 */
[----:B------:R-:W-:Y:S01]  /*0a50*/  FADD R23, R21, R18 ;  /* 0x0000001215177221 */ /* 0x000fe20000000000 */
[----:B-----5:R-:W-:Y:S02]  /*0a60*/  HADD2.F32 R18, -RZ, R16.H0_H0 ;  /* 0x20000010ff127230 */ /* 0x020fe40000004100 */
[----:B------:R-:W-:-:S04]  /*0a70*/  IMAD.WIDE R16, R19, 0x2, R4 ;  /* 0x0000000213107825 */ /* 0x000fc800078e0204 */
[----:B------:R-:W-:Y:S02]  /*0a80*/  HADD2.F32 R21, -RZ, R28.H0_H0 ;  /* 0x2000001cff157230 */ /* 0x000fe40000004100 */
[----:B------:R-:W-:Y:S01]  /*0a90*/  FMUL R28, R24, R23 ;  /* 0x00000017181c7220 */ /* 0x000fe20000400000 */
[----:B------:R-:W-:Y:S01]  /*0aa0*/  IADD3 R23, R0, 0x38, RZ ;  /* 0x0000003800177810 */ /* 0x000fe20007ffe0ff */
[----:B------:R0:W2:Y:S01]  /*0ab0*/  LDG.E.EL.U16 R24, desc[UR4][R14.64] ;  /* 0x000000040e187981 */ /* 0x0000a2000c2e1500 */
[----:B------:R-:W-:Y:S01]  /*0ac0*/  FADD R18, R18, R21 ;  /* 0x0000001512127221 */ /* 0x000fe20000000000 */
[----:B------:R-:W-:Y:S01]  /*0ad0*/  HADD2.F32 R22, -RZ, R22.H0_H0 ;  /* 0x20000016ff167230 */ /* 0x000fe20000004100 */
[----:B------:R-:W-:Y:S01]  /*0ae0*/  LOP3.LUT R23, R20, R23, RZ, 0xfc, !PT ;  /* 0x0000001714177212 */ /* 0x000fe200078efcff */
[----:B------:R1:W3:Y:S01]  /*0af0*/  LDG.E.EL.U16 R21, desc[UR4][R16.64] ;  /* 0x0000000410157981 */ /* 0x0002e2000c2e1500 */
[----:B------:R-:W-:Y:S01]  /*0b00*/  FFMA R26, R18, R28, R26 ;  /* 0x0000001c121a7223 */ /* 0x000fe2000000001a */
[----:B------:R-:W-:-:S05]  /*0b10*/  HADD2.F32 R27, -RZ, R27.H0_H0 ;  /* 0x2000001bff1b7230 */ /* 0x000fca0000004100 */
[----:B------:R-:W-:Y:S02]  /*0b20*/  FADD R28, R22, R27 ;  /* 0x0000001b161c7221 */ /* 0x000fe40000000000 */
[----:B------:R-:W4:Y:S01]  /*0b30*/  LDG.E.EL.U16 R27, desc[UR4][R10.64+0x50] ;  /* 0x000050040a1b7981 */ /* 0x000f22000c2e1500 */
[----:B0-----:R-:W-:-:S04]  /*0b40*/  IMAD.WIDE R14, R23, 0x2, R8 ;  /* 0x00000002170e7825 */ /* 0x001fc800078e0208 */
[C---:B-1----:R-:W-:Y:S02]  /*0b50*/  IMAD.WIDE R16, R23.reuse, 0x2, R6 ;  /* 0x0000000217107825 */ /* 0x042fe400078e0206 */
[----:B------:R3:W5:Y:S02]  /*0b60*/  LDG.E.EL.U16 R14, desc[UR4][R14.64] ;  /* 0x000000040e0e7981 */ /* 0x000764000c2e1500 */
[C---:B------:R-:W-:Y:S02]  /*0b70*/  IMAD.WIDE R18, R23.reuse, 0x2, R4 ;  /* 0x0000000217127825 */ /* 0x040fe400078e0204 */
[----:B------:R-:W5:Y:S02]  /*0b80*/  LDG.E.EL.U16 R16, desc[UR4][R16.64] ;  /* 0x0000000410107981 */ /* 0x000f64000c2e1500 */
[----:B------:R-:W-:Y:S02]  /*0b90*/  IMAD.WIDE R22, R23, 0x2, R2 ;  /* 0x0000000217167825 */ /* 0x000fe400078e0202 */
[----:B------:R-:W5:Y:S04]  /*0ba0*/  LDG.E.EL.U16 R18, desc[UR4][R18.64] ;  /* 0x0000000412127981 */ /* 0x000f68000c2e1500 */
[----:B------:R-:W5:Y:S04]  /*0bb0*/  LDG.E.EL.U16 R22, desc[UR4][R22.64] ;  /* 0x0000000416167981 */ /* 0x000f68000c2e1500 */
[----:B------:R-:W5:Y:S01]  /*0bc0*/  LDG.E.EL.U16 R17, desc[UR4][R10.64+0x60] ;  /* 0x000060040a117981 */ /* 0x000f62000c2e1500 */
[----:B--2---:R-:W-:-:S02]  /*0bd0*/  HADD2.F32 R24, -RZ, R24.H0_H0 ;  /* 0x20000018ff187230 */ /* 0x004fc40000004100 */
[----:B---3--:R-:W-:Y:S02]  /*0be0*/  HADD2.F32 R15, -RZ, R21.H0_H0 ;  /* 0x20000015ff0f7230 */ /* 0x008fe40000004100 */
[----:B----4-:R-:W-:-:S03]  /*0bf0*/  HADD2.F32 R21, -RZ, R27.H0_H0 ;  /* 0x2000001bff157230 */ /* 0x010fc60000004100 */
[----:B------:R-:W-:Y:S02]  /*0c00*/  FADD R27, R15, R24 ;  /* 0x000000180f1b7221 */ /* 0x000fe40000000000 */
[----:B------:R-:W-:Y:S01]  /*0c10*/  FMUL R28, R21, R28 ;  /* 0x0000001c151c7220 */ /* 0x000fe20000400000 */
[----:B------:R-:W-:Y:S01]  /*0c20*/  IADD3 R21, R0, 0x40, RZ ;  /* 0x0000004000157810 */ /* 0x000fe20007ffe0ff */
[----:B-----5:R-:W-:Y:S02]  /*0c30*/  HADD2.F32 R14, -RZ, R14.H0_H0 ;  /* 0x2000000eff0e7230 */ /* 0x020fe40000004100 */
[----:B------:R-:W-:Y:S01]  /*0c40*/  FFMA R26, R27, R28, R26 ;  /* 0x0000001c1b1a7223 */ /* 0x000fe2000000001a */
[----:B------:R-:W-:Y:S01]  /*0c50*/  LOP3.LUT R21, R20, R21, RZ, 0xfc, !PT ;  /* 0x0000001514157212 */ /* 0x000fe200078efcff */
[----:B------:R-:W-:Y:S02]  /*0c60*/  HADD2.F32 R15, -RZ, R16.H0_H0 ;  /* 0x20000010ff0f7230 */ /* 0x000fe40000004100 */
[----:B------:R-:W-:-:S02]  /*0c70*/  HADD2.F32 R18, -RZ, R18.H0_H0 ;  /* 0x20000012ff127230 */ /* 0x000fc40000004100 */
[----:B------:R-:W-:Y:S02]  /*0c80*/  HADD2.F32 R27, -RZ, R22.H0_H0 ;  /* 0x20000016ff1b7230 */ /* 0x000fe40000004100 */
[----:B------:R-:W-:Y:S01]  /*0c90*/  FADD R24, R14, R15 ;  /* 0x0000000f0e187221 */ /* 0x000fe20000000000 */
[----:B------:R-:W-:-:S04]  /*0ca0*/  IMAD.WIDE R14, R21, 0x2, R8 ;  /* 0x00000002150e7825 */ /* 0x000fc800078e0208 */
[----:B------:R-:W-:Y:S01]  /*0cb0*/  FADD R27, R18, R27 ;  /* 0x0000001b121b7221 */ /* 0x000fe20000000000 */
[----:B------:R-:W-:Y:S02]  /*0cc0*/  HADD2.F32 R17, -RZ, R17.H0_H0 ;  /* 0x20000011ff117230 */ /* 0x000fe40000004100 */
[----:B------:R-:W-:Y:S01]  /*0cd0*/  IMAD.WIDE R18, R21, 0x2, R6 ;  /* 0x0000000215127825 */ /* 0x000fe200078e0206 */
[----:B------:R-:W-:Y:S01]  /*0ce0*/  IADD3 R28, R0, 0x48, RZ ;  /* 0x00000048001c7810 */ /* 0x000fe20007ffe0ff */
[----:B------:R-:W2:Y:S02]  /*0cf0*/  LDG.E.EL.U16 R14, desc[UR4][R14.64] ;  /* 0x000000040e0e7981 */ /* 0x000ea4000c2e1500 */
[----:B------:R-:W-:Y:S01]  /*0d00*/  FMUL R24, R17, R24 ;  /* 0x0000001811187220 */ /* 0x000fe20000400000 */
[C---:B------:R-:W-:Y:S01]  /*0d10*/  IMAD.WIDE R22, R21.reuse, 0x2, R2 ;  /* 0x0000000215167825 */ /* 0x040fe200078e0202 */
[----:B------:R-:W3:Y:S03]  /*0d20*/  LDG.E.EL.U16 R18, desc[UR4][R18.64] ;  /* 0x0000000412127981 */ /* 0x000ee6000c2e1500 */
[----:B------:R-:W-:Y:S01]  /*0d30*/  IMAD.WIDE R16, R21, 0x2, R4 ;  /* 0x0000000215107825 */ /* 0x000fe200078e0204 */
[----:B------:R-:W-:Y:S01]  /*0d40*/  LOP3.LUT R28, R20, R28, RZ, 0xfc, !PT ;  /* 0x0000001c141c7212 */ /* 0x000fe200078efcff */
[----:B------:R-:W4:Y:S04]  /*0d50*/  LDG.E.EL.U16 R22, desc[UR4][R22.64] ;  /* 0x0000000416167981 */ /* 0x000f28000c2e1500 */
[----:B------:R0:W5:Y:S04]  /*0d60*/  LDG.E.EL.U16 R21, desc[UR4][R16.64] ;  /* 0x0000000410157981 */ /* 0x000168000c2e1500 */
[----:B------:R-:W5:Y:S01]  /*0d70*/  LDG.E.EL.U16 R19, desc[UR4][R10.64+0x70] ;  /* 0x000070040a137981 */ /* 0x000f62000c2e1500 */
[----:B------:R-:W-:Y:S01]  /*0d80*/  FFMA R24, R27, R24, R26 ;  /* 0x000000181b187223 */ /* 0x000fe2000000001a */
[----:B0-----:R-:W-:-:S04]  /*0d90*/  IMAD.WIDE R16, R28, 0x2, R6 ;  /* 0x000000021c107825 */ /* 0x001fc800078e0206 */
[----:B------:R-:W-:Y:S02]  /*0da0*/  IMAD.WIDE R26, R28, 0x2, R8 ;  /* 0x000000021c1a7825 */ /* 0x000fe400078e0208 */
[----:B------:R0:W5:Y:S04]  /*0db0*/  LDG.E.EL.U16 R16, desc[UR4][R16.64] ;  /* 0x0000000410107981 */ /* 0x000168000c2e1500 */
[----:B------:R1:W5:Y:S01]  /*0dc0*/  LDG.E.EL.U16 R26, desc[UR4][R26.64] ;  /* 0x000000041a1a7981 */ /* 0x000362000c2e1500 */
[----:B------:R-:W-:-:S04]  /*0dd0*/  IADD3 R0, P0, R0, 0x50, RZ ;  /* 0x0000005000007810 */ /* 0x000fc80007f1e0ff */
[----:B------:R-:W-:Y:S01]  /*0de0*/  LOP3.LUT R23, R20, R0, RZ, 0xfc, !PT ;  /* 0x0000000014177212 */ /* 0x000fe200078efcff */
        /* <DEDUP_REMOVED lines=8> */
[----:B0-----:R-:W-:Y:S01]  /*0e70*/  FMUL R17, R19, R18 ;  /* 0x0000001213117220 */ /* 0x001fe20000400000 */
[----:B------:R-:W-:Y:S01]  /*0e80*/  IMAD.WIDE R18, R28, 0x2, R2 ;  /* 0x000000021c127825 */ /* 0x000fe200078e0202 */
[----:B------:R0:W2:Y:S03]  /*0e90*/  LDG.E.EL.U16 R21, desc[UR4][R14.64] ;  /* 0x000000040e157981 */ /* 0x0000a6000c2e1500 */
[----:B------:R-:W-:Y:S01]  /*0ea0*/  FFMA R28, R22, R17, R24 ;  /* 0x00000011161c7223 */ /* 0x000fe20000000018 */
[----:B-1----:R-:W-:Y:S01]  /*0eb0*/  HADD2.F32 R27, -RZ, R16.H0_H0 ;  /* 0x20000010ff1b7230 */ /* 0x002fe20000004100 */
[----:B------:R-:W3:Y:S01]  /*0ec0*/  LDG.E.EL.U16 R18, desc[UR4][R18.64] ;  /* 0x0000000412127981 */ /* 0x000ee2000c2e1500 */
[----:B------:R-:W-:-:S04]  /*0ed0*/  IMAD.WIDE R16, R23, 0x2, R8 ;  /* 0x0000000217107825 */ /* 0x000fc800078e0208 */
[----:B------:R-:W-:Y:S02]  /*0ee0*/  HADD2.F32 R26, -RZ, R26.H0_H0 ;  /* 0x2000001aff1a7230 */ /* 0x000fe40000004100 */
[----:B------:R-:W4:Y:S01]  /*0ef0*/  LDG.E.EL.U16 R16, desc[UR4][R16.64] ;  /* 0x0000000410107981 */ /* 0x000f22000c2e1500 */
[----:B0-----:R-:W-:-:S04]  /*0f00*/  IMAD.WIDE R14, R23, 0x2, R6 ;  /* 0x00000002170e7825 */ /* 0x001fc800078e0206 */
[----:B------:R-:W-:Y:S01]  /*0f10*/  FADD R24, R26, R27 ;  /* 0x0000001b1a187221 */ /* 0x000fe20000000000 */
[----:B------:R-:W5:Y:S01]  /*0f20*/  LDG.E.EL.U16 R19, desc[UR4][R10.64+0x90] ;  /* 0x000090040a137981 */ /* 0x000f62000c2e1500 */
[----:B------:R-:W-:-:S03]  /*0f30*/  IMAD.WIDE R26, R23, 0x2, R4 ;  /* 0x00000002171a7825 */ /* 0x000fc600078e0204 */
[----:B------:R-:W5:Y:S04]  /*0f40*/  LDG.E.EL.U16 R14, desc[UR4][R14.64] ;  /* 0x000000040e0e7981 */ /* 0x000f68000c2e1500 */
[----:B------:R0:W5:Y:S01]  /*0f50*/  LDG.E.EL.U16 R17, desc[UR4][R10.64+0x80] ;  /* 0x000080040a117981 */ /* 0x000162000c2e1500 */
[----:B------:R-:W-:-:S03]  /*0f60*/  IMAD.WIDE R22, R23, 0x2, R2 ;  /* 0x0000000217167825 */ /* 0x000fc600078e0202 */
[----:B------:R-:W5:Y:S04]  /*0f70*/  LDG.E.EL.U16 R26, desc[UR4][R26.64] ;  /* 0x000000041a1a7981 */ /* 0x000f68000c2e1500 */
[----:B------:R-:W5:Y:S01]  /*0f80*/  LDG.E.EL.U16 R22, desc[UR4][R22.64] ;  /* 0x0000000416167981 */ /* 0x000f62000c2e1500 */
[----:B------:R-:W-:Y:S02]  /*0f90*/  IADD3.X R29, RZ, R29, RZ, P0, !PT ;  /* 0x0000001dff1d7210 */ /* 0x000fe400007fe4ff */
[----:B------:R-:W-:-:S04]  /*0fa0*/  ISETP.GE.U32.AND P0, PT, R0, 0xff8, PT ;  /* 0x00000ff80000780c */ /* 0x000fc80003f06070 */
[----:B------:R-:W-:Y:S02]  /*0fb0*/  ISETP.GE.U32.AND.EX P0, PT, R29, RZ, PT, P0 ;  /* 0x000000ff1d00720c */ /* 0x000fe40003f06100 */
[----:B0-----:R-:W-:-:S04]  /*0fc0*/  IADD3 R10, P2, R10, 0xa0, RZ ;  /* 0x000000a00a0a7810 */ /* 0x001fc80007f5e0ff */
[----:B------:R-:W-:Y:S01]  /*0fd0*/  IADD3.X R11, RZ, R11, RZ, P2, !PT ;  /* 0x0000000bff0b7210 */ /* 0x000fe200017fe4ff */
[----:B--2---:R-:W-:Y:S02]  /*0fe0*/  HADD2.F32 R15, -RZ, R21.H0_H0 ;  /* 0x20000015ff0f7230 */ /* 0x004fe40000004100 */
[----:B---3--:R-:W-:Y:S02]  /*0ff0*/  HADD2.F32 R18, -RZ, R18.H0_H0 ;  /* 0x20000012ff127230 */ /* 0x008fe40000004100 */
[----:B----4-:R-:W-:Y:S02]  /*1000*/  HADD2.F32 R16, -RZ, R16.H0_H0 ;  /* 0x20000010ff107230 */ /* 0x010fe40000004100 */
[----:B-----5:R-:W-:Y:S02]  /*1010*/  HADD2.F32 R21, -RZ, R17.H0_H0 ;  /* 0x20000011ff157230 */ /* 0x020fe40000004100 */
[----:B------:R-:W-:Y:S01]  /*1020*/  FADD R17, R15, R18 ;  /* 0x000000120f117221 */ /* 0x000fe20000000000 */
[----:B------:R-:W-:-:S02]  /*1030*/  HADD2.F32 R15, -RZ, R14.H0_H0 ;  /* 0x2000000eff0f7230 */ /* 0x000fc40000004100 */
[----:B------:R-:W-:Y:S01]  /*1040*/  FMUL R21, R21, R24 ;  /* 0x0000001815157220 */ /* 0x000fe20000400000 */
[----:B------:R-:W-:Y:S02]  /*1050*/  HADD2.F32 R26, -RZ, R26.H0_H0 ;  /* 0x2000001aff1a7230 */ /* 0x000fe40000004100 */
[----:B------:R-:W-:Y:S01]  /*1060*/  FADD R16, R16, R15 ;  /* 0x0000000f10107221 */ /* 0x000fe20000000000 */
[----:B------:R-:W-:Y:S02]  /*1070*/  HADD2.F32 R19, -RZ, R19.H0_H0 ;  /* 0x20000013ff137230 */ /* 0x000fe40000004100 */
[----:B------:R-:W-:Y:S01]  /*1080*/  FFMA R28, R17, R21, R28 ;  /* 0x00000015111c7223 */ /* 0x000fe2000000001c */
[----:B------:R-:W-:Y:S02]  /*1090*/  HADD2.F32 R17, -RZ, R22.H0_H0 ;  /* 0x20000016ff117230 */ /* 0x000fe40000004100 */
[----:B------:R-:W-:-:S03]  /*10a0*/  FMUL R16, R19, R16 ;  /* 0x0000001013107220 */ /* 0x000fc60000400000 */
[----:B------:R-:W-:-:S04]  /*10b0*/  FADD R17, R26, R17 ;  /* 0x000000111a117221 */ /* 0x000fc80000000000 */
[----:B------:R-:W-:Y:S01]  /*10c0*/  FFMA R18, R17, R16, R28 ;  /* 0x0000001011127223 */ /* 0x000fe2000000001c */
[----:B------:R-:W-:Y:S06]  /*10d0*/  @!P0 BRA `(.L_x_2) ;  /* 0xfffffff000c88947 */ /* 0x000fec000383ffff */
.L_x_1:
[----:B------:R-:W-:Y:S05]  /*10e0*/  BSYNC B0 ;  /* 0x0000000000007941 */ /* 0x000fea0003800000 */
.L_x_0:
[----:B------:R-:W1:Y:S01]  /*10f0*/  LDC.64 R14, c[0x0][0x240] ;  /* 0x00009000ff0e7b82 */ /* 0x000e620000000a00 */
[----:B------:R-:W-:Y:S01]  /*1100*/  HFMA2.MMA R21, -RZ, RZ, 0, 0 ;  /* 0x00000000ff157435 */ /* 0x000fe200000001ff */
[----:B------:R-:W2:Y:S06]  /*1110*/  SHFL.BFLY PT, R3, R18, 0x4, 0x1f ;  /* 0x0c801f0012037f89 */ /* 0x000eac00000e0000 */
[----:B------:R-:W3:Y:S08]  /*1120*/  LDC.64 R10, c[0x0][0x218] ;  /* 0x00008600ff0a7b82 */ /* 0x000ef00000000a00 */
[----:B------:R-:W3:Y:S08]  /*1130*/  LDC.64 R8, c[0x0][0x220] ;  /* 0x00008800ff087b82 */ /* 0x000ef00000000a00 */
[----:B------:R-:W3:Y:S01]  /*1140*/  LDC.64 R6, c[0x0][0x230] ;  /* 0x00008c00ff067b82 */ /* 0x000ee20000000a00 */
[----:B-1----:R-:W-:-:S07]  /*1150*/  IMAD.WIDE R14, R12, 0x4, R14 ;  /* 0x000000040c0e7825 */ /* 0x002fce00078e020e */
[----:B------:R-:W3:Y:S01]  /*1160*/  LDC.64 R4, c[0x0][0x238] ;  /* 0x00008e00ff047b82 */ /* 0x000ee20000000a00 */
[----:B------:R-:W4:Y:S01]  /*1170*/  @!P1 LDG.E.EL R21, desc[UR4][R14.64] ;  /* 0x000000040e159981 */ /* 0x000f22000c2e1900 */
[----:B--2---:R-:W-:Y:S01]  /*1180*/  FADD R0, R3, R18 ;  /* 0x0000001203007221 */ /* 0x004fe20000000000 */
[----:B------:R-:W-:Y:S01]  /*1190*/  LOP3.LUT P0, RZ, R13, 0x20, RZ, 0xc0, !PT ;  /* 0x000000200dff7812 */ /* 0x000fe2000780c0ff */
[----:B------:R-:W-:Y:S01]  /*11a0*/  ULDC.64 UR8, c[0x0][0x228] ;  /* 0x00008a0000087ab9 */ /* 0x000fe20000000a00 */
[----:B------:R-:W-:Y:S02]  /*11b0*/  MOV R23, 0xfffffff8 ;  /* 0xfffffff800177802 */ /* 0x000fe40000000f00 */
[----:B------:R-:W1:Y:S01]  /*11c0*/  SHFL.BFLY PT, R3, R0, 0x2, 0x1f ;  /* 0x0c401f0000037f89 */ /* 0x000e6200000e0000 */
[----:B------:R-:W-:Y:S02]  /*11d0*/  IADD3 R25, P2, R25, UR8, RZ ;  /* 0x0000000819197c10 */ /* 0x000fe4000ff5e0ff */
[----:B------:R-:W-:-:S02]  /*11e0*/  ISETP.LT.AND P0, PT, R12, UR6, !P0 ;  /* 0x000000060c007c0c */ /* 0x000fc4000c701270 */
[----:B------:R-:W-:Y:S02]  /*11f0*/  IADD3.X R24, RZ, UR9, RZ, P2, !PT ;  /* 0x00000009ff187c10 */ /* 0x000fe400097fe4ff */
[----:B------:R-:W-:Y:S01]  /*1200*/  MOV R26, 0xffffffff ;  /* 0xffffffff001a7802 */ /* 0x000fe20000000f00 */
[----:B-1----:R-:W-:Y:S02]  /*1210*/  FADD R16, R0, R3 ;  /* 0x0000000300107221 */ /* 0x002fe40000000000 */
[----:B------:R-:W3:Y:S03]  /*1220*/  LDC.64 R2, c[0x0][0x210] ;  /* 0x00008400ff027b82 */ /* 0x000ee60000000a00 */
[----:B------:R-:W1:Y:S02]  /*1230*/  SHFL.BFLY PT, R17, R16, 0x1, 0x1f ;  /* 0x0c201f0010117f89 */ /* 0x000e6400000e0000 */
[----:B01----:R-:W-:-:S04]  /*1240*/  FADD R17, R16, R17 ;  /* 0x0000001110117221 */ /* 0x003fc80000000000 */
[----:B------:R-:W-:Y:S01]  /*1250*/  FMUL R0, R17, 0.5 ;  /* 0x3f00000011007820 */ /* 0x000fe20000400000 */
[----:B----4-:R-:W-:-:S04]  /*1260*/  FMUL R14, R21, R21 ;  /* 0x00000015150e7220 */ /* 0x010fc80000400000 */
[----:B------:R-:W-:-:S04]  /*1270*/  FMUL R13, R14, R21 ;  /* 0x000000150e0d7220 */ /* 0x000fc80000400000 */
[----:B------:R-:W-:-:S04]  /*1280*/  FMUL R0, R0, R13 ;  /* 0x0000000d00007220 */ /* 0x000fc80000400000 */
[----:B---3--:R-:W-:-:S07]  /*1290*/  FMUL R22, R0, 0.000244140625 ;  /* 0x3980000000167820 */ /* 0x008fce0000400000 */
.L_x_3:
[----:B------:R-:W-:Y:S02]  /*12a0*/  IADD3 R23, P2, R23, 0x8, RZ ;  /* 0x0000000817177810 */ /* 0x000fe40007f5e0ff */
[----:B------:R-:W-:Y:S02]  /*12b0*/  PRMT R29, RZ, 0x7610, R29 ;  /* 0x00007610ff1d7816 */ /* 0x000fe4000000001d */
[----:B------:R-:W-:Y:S02]  /*12c0*/  LOP3.LUT R27, R20, R23, RZ, 0xfc, !PT ;  /* 0x00000017141b7212 */ /* 0x000fe400078efcff */
[----:B------:R-:W-:-:S03]  /*12d0*/  PRMT R28, RZ, 0x7610, R28 ;  /* 0x00007610ff1c7816 */ /* 0x000fc6000000001c */
[----:B------:R-:W-:-:S04]  /*12e0*/  IMAD.WIDE R16, R27, 0x2, R10 ;  /* 0x000000021b107825 */ /* 0x000fc800078e020a */
[C---:B0-----:R-:W-:Y:S01]  /*12f0*/  IMAD.WIDE R18, R27.reuse, 0x2, R8 ;  /* 0x000000021b127825 */ /* 0x041fe200078e0208 */
[----:B------:R0:W2:Y:S04]  /*1300*/  @!P1 LDG.E.EF.U16 R29, desc[UR4][R16.64] ;  /* 0x00000004101d9981 */ /* 0x0000a8000c0e1500 */
[----:B------:R-:W3:Y:S01]  /*1310*/  @!P1 LDG.E.EF.U16 R28, desc[UR4][R18.64] ;  /* 0x00000004121c9981 */ /* 0x000ee2000c0e1500 */
[----:B------:R-:W-:Y:S01]  /*1320*/  PRMT R0, RZ, 0x7610, R0 ;  /* 0x00007610ff007816 */ /* 0x000fe20000000000 */
[----:B------:R-:W-:Y:S01]  /*1330*/  IMAD.WIDE R12, R27, 0x2, R6 ;  /* 0x000000021b0c7825 */ /* 0x000fe200078e0206 */
[----:B0-----:R-:W-:-:S03]  /*1340*/  PRMT R16, RZ, 0x7610, R16 ;  /* 0x00007610ff107816 */ /* 0x001fc60000000010 */
[----:B------:R-:W-:-:S03]  /*1350*/  IMAD.WIDE R14, R27, 0x2, R4 ;  /* 0x000000021b0e7825 */ /* 0x000fc600078e0204 */
[----:B------:R0:W4:Y:S04]  /*1360*/  @!P1 LDG.E.EF.U16 R16, desc[UR4][R12.64] ;  /* 0x000000040c109981 */ /* 0x000128000c0e1500 */
[----:B------:R-:W5:Y:S01]  /*1370*/  @!P1 LDG.E.EF.U16 R0, desc[UR4][R14.64] ;  /* 0x000000040e009981 */ /* 0x000f62000c0e1500 */
[----:B0-----:R-:W-:Y:S02]  /*1380*/  MOV R12, R25 ;  /* 0x00000019000c7202 */ /* 0x001fe40000000f00 */
[----:B------:R-:W-:Y:S01]  /*1390*/  MOV R13, R24 ;  /* 0x00000018000d7202 */ /* 0x000fe20000000f00 */
[----:B------:R-:W-:-:S04]  /*13a0*/  IMAD.WIDE R18, R27, 0x2, R2 ;  /* 0x000000021b127825 */ /* 0x000fc800078e0202 */
[----:B------:R-:W5:Y:S01]  /*13b0*/  LDG.E.EL.U16 R17, desc[UR4][R12.64] ;  /* 0x000000040c117981 */ /* 0x000f62000c2e1500 */
[----:B--2---:R-:W-:Y:S02]  /*13c0*/  HADD2.F32 R29, -RZ, R29.H0_H0 ;  /* 0x2000001dff1d7230 */ /* 0x004fe40000004100 */
[----:B---3--:R-:W-:-:S05]  /*13d0*/  HADD2.F32 R28, -RZ, R28.H0_H0 ;  /* 0x2000001cff1c7230 */ /* 0x008fca0000004100 */
[--C-:B------:R-:W-:Y:S01]  /*13e0*/  FADD R29, R29, R28.reuse ;  /* 0x0000001c1d1d7221 */ /* 0x100fe20000000000 */
[----:B------:R-:W-:-:S06]  /*13f0*/  PRMT R28, RZ, 0x7610, R28 ;  /* 0x00007610ff1c7816 */ /* 0x000fcc000000001c */
[----:B------:R-:W2:Y:S01]  /*1400*/  @!P1 LDG.E.EF.U16 R28, desc[UR4][R18.64] ;  /* 0x00000004121c9981 */ /* 0x000ea2000c0e1500 */
[----:B----4-:R-:W-:Y:S02]  /*1410*/  HADD2.F32 R16, -RZ, R16.H0_H0 ;  /* 0x20000010ff107230 */ /* 0x010fe40000004100 */
[----:B-----5:R-:W-:-:S05]  /*1420*/  HADD2.F32 R27, -RZ, R0.H0_H0 ;  /* 0x20000000ff1b7230 */ /* 0x020fca0000004100 */
[----:B------:R-:W-:-:S04]  /*1430*/  FADD R16, R16, R27 ;  /* 0x0000001b10107221 */ /* 0x000fc80000000000 */
[----:B------:R-:W-:Y:S01]  /*1440*/  FADD R15, R16, R16 ;  /* 0x00000010100f7221 */ /* 0x000fe20000000000 */
[----:B------:R-:W-:-:S03]  /*1450*/  HADD2.F32 R0, -RZ, R17.H0_H0 ;  /* 0x20000011ff007230 */ /* 0x000fc60000004100 */
[----:B------:R-:W-:Y:S02]  /*1460*/  FMUL R15, R22, R15 ;  /* 0x0000000f160f7220 */ /* 0x000fe40000400000 */
[----:B------:R-:W-:-:S04]  /*1470*/  FMUL R0, R0, R29 ;  /* 0x0000001d00007220 */ /* 0x000fc80000400000 */
[----:B------:R-:W-:Y:S01]  /*1480*/  FFMA R0, R0, R21, -R15 ;  /* 0x0000001500007223 */ /* 0x000fe2000000080f */
[----:B------:R-:W-:Y:S02]  /*1490*/  IADD3.X R26, RZ, R26, RZ, P2, !PT ;  /* 0x0000001aff1a7210 */ /* 0x000fe400017fe4ff */
[----:B------:R-:W-:-:S04]  /*14a0*/  ISETP.GE.U32.AND P2, PT, R23, 0xff8, PT ;  /* 0x00000ff81700780c */ /* 0x000fc80003f46070 */
[----:B------:R-:W-:Y:S02]  /*14b0*/  ISETP.GE.U32.AND.EX P2, PT, R26, RZ, PT, P2 ;  /* 0x000000ff1a00720c */ /* 0x000fe40003f46120 */
[----:B------:R-:W-:-:S04]  /*14c0*/  IADD3 R25, P3, R25, 0x10, RZ ;  /* 0x0000001019197810 */ /* 0x000fc80007f7e0ff */
[----:B------:R-:W-:Y:S01]  /*14d0*/  IADD3.X R24, RZ, R24, RZ, P3, !PT ;  /* 0x00000018ff187210 */ /* 0x000fe20001ffe4ff */
[----:B--2---:R-:W-:-:S05]  /*14e0*/  HADD2.F32 R13, -RZ, R28.H0_H0 ;  /* 0x2000001cff0d7230 */ /* 0x004fca0000004100 */
[----:B------:R-:W-:-:S05]  /*14f0*/  FADD R0, R13, R0 ;  /* 0x000000000d007221 */ /* 0x000fca0000000000 */
[----:B------:R-:W-:-:S05]  /*1500*/  F2FP.F16.F32.PACK_AB R0, RZ, R0 ;  /* 0x00000000ff00723e */ /* 0x000fca00000000ff */
[----:B------:R0:W-:Y:S01]  /*1510*/  @P0 STG.E.U16 desc[UR4][R18.64], R0 ;  /* 0x0000000012000986 */ /* 0x0001e2000c101504 */
[----:B------:R-:W-:Y:S05]  /*1520*/  @!P2 BRA `(.L_x_3) ;  /* 0xfffffffc005ca947 */ /* 0x000fea000383ffff */
[----:B------:R-:W-:Y:S05]  /*1530*/  EXIT ;  /* 0x000000000000794d */ /* 0x000fea0003800000 */
.L_x_4:
[----:B------:R-:W-:-:S00]  /*1540*/  BRA `(.L_x_4) ;  /* 0xfffffffc00fc7947 */ /* 0x000fc0000383ffff */
[----:B------:R-:W-:-:S00]  /*1550*/  NOP ;  /* 0x0000000000007918 */ /* 0x000fc00000000000 */
        /* <DEDUP_REMOVED lines=10> */
.L_x_5:


//--------------------- .nv.constant0.triton_red_fused__to_copy_add_div_mul_pow_sum_12 --------------------------
	.section	.nv.constant0.triton_red_fused__to_copy_add_div_mul_pow_sum_12,"a",@progbits
	.sectionflags	@""
	.align	4
.nv.constant0.triton_red_fused__to_copy_add_div_mul_pow_sum_12:
	.zero		600
